//
// Generated by NVIDIA NVVM Compiler
//
// Compiler Build ID: CL-36424714
// Cuda compilation tools, release 13.0, V13.0.88
// Based on NVVM 20.0.0
//

.version 9.0
.target sm_100
.address_size 64

	// .globl	_Z23sparse_fwd_naive_kerneliiPKfPKiPf

.visible .entry _Z23sparse_fwd_naive_kerneliiPKfPKiPf(
	.param .u32 _Z23sparse_fwd_naive_kerneliiPKfPKiPf_param_0,
	.param .u32 _Z23sparse_fwd_naive_kerneliiPKfPKiPf_param_1,
	.param .u64 .ptr .align 1 _Z23sparse_fwd_naive_kerneliiPKfPKiPf_param_2,
	.param .u64 .ptr .align 1 _Z23sparse_fwd_naive_kerneliiPKfPKiPf_param_3,
	.param .u64 .ptr .align 1 _Z23sparse_fwd_naive_kerneliiPKfPKiPf_param_4
)
{
	.reg .pred 	%p<26>;
	.reg .b32 	%r<57>;
	.reg .b32 	%f<81>;
	.reg .b64 	%rd<61>;

	ld.param.u32 	%r29, [_Z23sparse_fwd_naive_kerneliiPKfPKiPf_param_0];
	ld.param.u32 	%r30, [_Z23sparse_fwd_naive_kerneliiPKfPKiPf_param_1];
	ld.param.u64 	%rd10, [_Z23sparse_fwd_naive_kerneliiPKfPKiPf_param_2];
	ld.param.u64 	%rd11, [_Z23sparse_fwd_naive_kerneliiPKfPKiPf_param_3];
	ld.param.u64 	%rd9, [_Z23sparse_fwd_naive_kerneliiPKfPKiPf_param_4];
	cvta.to.global.u64 	%rd1, %rd10;
	cvta.to.global.u64 	%rd2, %rd11;
	mov.u32 	%r31, %tid.x;
	mov.u32 	%r32, %ntid.x;
	mov.u32 	%r33, %ctaid.x;
	mad.lo.s32 	%r1, %r32, %r33, %r31;
	mov.u32 	%r34, %ctaid.y;
	mul.lo.s32 	%r35, %r30, %r34;
	cvt.u64.u32 	%rd3, %r35;
	mul.lo.s32 	%r2, %r29, %r34;
	setp.ge.s32 	%p1, %r1, %r29;
	@%p1 bra 	$L__BB0_43;
	setp.lt.s32 	%p2, %r30, 1;
	mov.f32 	%f60, 0f00000000;
	@%p2 bra 	$L__BB0_42;
	and.b32  	%r3, %r30, 7;
	setp.lt.u32 	%p3, %r30, 8;
	mov.f32 	%f60, 0f00000000;
	mov.b32 	%r55, 0;
	@%p3 bra 	$L__BB0_21;
	and.b32  	%r55, %r30, 2147483640;
	neg.s32 	%r53, %r55;
	shl.b64 	%rd12, %rd3, 2;
	add.s64 	%rd13, %rd12, %rd2;
	add.s64 	%rd60, %rd13, 16;
	mov.f32 	%f60, 0f00000000;
$L__BB0_4:
	.pragma "nounroll";
	ld.global.u32 	%r7, [%rd60+-16];
	setp.eq.s32 	%p4, %r7, -1;
	@%p4 bra 	$L__BB0_6;
	mad.lo.s32 	%r37, %r7, %r29, %r1;
	mul.wide.s32 	%rd14, %r37, 4;
	add.s64 	%rd15, %rd1, %rd14;
	ld.global.f32 	%f42, [%rd15];
	add.f32 	%f60, %f60, %f42;
$L__BB0_6:
	ld.global.u32 	%r8, [%rd60+-12];
	setp.eq.s32 	%p5, %r8, -1;
	@%p5 bra 	$L__BB0_8;
	mad.lo.s32 	%r38, %r8, %r29, %r1;
	mul.wide.s32 	%rd16, %r38, 4;
	add.s64 	%rd17, %rd1, %rd16;
	ld.global.f32 	%f43, [%rd17];
	add.f32 	%f60, %f60, %f43;
$L__BB0_8:
	ld.global.u32 	%r9, [%rd60+-8];
	setp.eq.s32 	%p6, %r9, -1;
	@%p6 bra 	$L__BB0_10;
	mad.lo.s32 	%r39, %r9, %r29, %r1;
	mul.wide.s32 	%rd18, %r39, 4;
	add.s64 	%rd19, %rd1, %rd18;
	ld.global.f32 	%f44, [%rd19];
	add.f32 	%f60, %f60, %f44;
$L__BB0_10:
	ld.global.u32 	%r10, [%rd60+-4];
	setp.eq.s32 	%p7, %r10, -1;
	@%p7 bra 	$L__BB0_12;
	mad.lo.s32 	%r40, %r10, %r29, %r1;
	mul.wide.s32 	%rd20, %r40, 4;
	add.s64 	%rd21, %rd1, %rd20;
	ld.global.f32 	%f45, [%rd21];
	add.f32 	%f60, %f60, %f45;
$L__BB0_12:
	ld.global.u32 	%r11, [%rd60];
	setp.eq.s32 	%p8, %r11, -1;
	@%p8 bra 	$L__BB0_14;
	mad.lo.s32 	%r41, %r11, %r29, %r1;
	mul.wide.s32 	%rd22, %r41, 4;
	add.s64 	%rd23, %rd1, %rd22;
	ld.global.f32 	%f46, [%rd23];
	add.f32 	%f60, %f60, %f46;
$L__BB0_14:
	ld.global.u32 	%r12, [%rd60+4];
	setp.eq.s32 	%p9, %r12, -1;
	@%p9 bra 	$L__BB0_16;
	mad.lo.s32 	%r42, %r12, %r29, %r1;
	mul.wide.s32 	%rd24, %r42, 4;
	add.s64 	%rd25, %rd1, %rd24;
	ld.global.f32 	%f47, [%rd25];
	add.f32 	%f60, %f60, %f47;
$L__BB0_16:
	ld.global.u32 	%r13, [%rd60+8];
	setp.eq.s32 	%p10, %r13, -1;
	@%p10 bra 	$L__BB0_18;
	mad.lo.s32 	%r43, %r13, %r29, %r1;
	mul.wide.s32 	%rd26, %r43, 4;
	add.s64 	%rd27, %rd1, %rd26;
	ld.global.f32 	%f48, [%rd27];
	add.f32 	%f60, %f60, %f48;
$L__BB0_18:
	ld.global.u32 	%r14, [%rd60+12];
	setp.eq.s32 	%p11, %r14, -1;
	@%p11 bra 	$L__BB0_20;
	mad.lo.s32 	%r44, %r14, %r29, %r1;
	mul.wide.s32 	%rd28, %r44, 4;
	add.s64 	%rd29, %rd1, %rd28;
	ld.global.f32 	%f49, [%rd29];
	add.f32 	%f60, %f60, %f49;
$L__BB0_20:
	add.s32 	%r53, %r53, 8;
	add.s64 	%rd60, %rd60, 32;
	setp.ne.s32 	%p12, %r53, 0;
	@%p12 bra 	$L__BB0_4;
$L__BB0_21:
	setp.eq.s32 	%p13, %r3, 0;
	@%p13 bra 	$L__BB0_42;
	and.b32  	%r17, %r30, 3;
	setp.lt.u32 	%p14, %r3, 4;
	@%p14 bra 	$L__BB0_32;
	cvt.u64.u32 	%rd30, %r55;
	add.s64 	%rd31, %rd30, %rd3;
	shl.b64 	%rd32, %rd31, 2;
	add.s64 	%rd7, %rd2, %rd32;
	ld.global.u32 	%r18, [%rd7];
	setp.eq.s32 	%p15, %r18, -1;
	@%p15 bra 	$L__BB0_25;
	mad.lo.s32 	%r45, %r18, %r29, %r1;
	mul.wide.s32 	%rd33, %r45, 4;
	add.s64 	%rd34, %rd1, %rd33;
	ld.global.f32 	%f51, [%rd34];
	add.f32 	%f60, %f60, %f51;
$L__BB0_25:
	ld.global.u32 	%r19, [%rd7+4];
	setp.eq.s32 	%p16, %r19, -1;
	@%p16 bra 	$L__BB0_27;
	mad.lo.s32 	%r46, %r19, %r29, %r1;
	mul.wide.s32 	%rd35, %r46, 4;
	add.s64 	%rd36, %rd1, %rd35;
	ld.global.f32 	%f52, [%rd36];
	add.f32 	%f60, %f60, %f52;
$L__BB0_27:
	ld.global.u32 	%r20, [%rd7+8];
	setp.eq.s32 	%p17, %r20, -1;
	@%p17 bra 	$L__BB0_29;
	mad.lo.s32 	%r47, %r20, %r29, %r1;
	mul.wide.s32 	%rd37, %r47, 4;
	add.s64 	%rd38, %rd1, %rd37;
	ld.global.f32 	%f53, [%rd38];
	add.f32 	%f60, %f60, %f53;
$L__BB0_29:
	ld.global.u32 	%r21, [%rd7+12];
	setp.eq.s32 	%p18, %r21, -1;
	@%p18 bra 	$L__BB0_31;
	mad.lo.s32 	%r48, %r21, %r29, %r1;
	mul.wide.s32 	%rd39, %r48, 4;
	add.s64 	%rd40, %rd1, %rd39;
	ld.global.f32 	%f54, [%rd40];
	add.f32 	%f60, %f60, %f54;
$L__BB0_31:
	add.s32 	%r55, %r55, 4;
$L__BB0_32:
	setp.eq.s32 	%p19, %r17, 0;
	@%p19 bra 	$L__BB0_42;
	setp.eq.s32 	%p20, %r17, 1;
	@%p20 bra 	$L__BB0_39;
	cvt.u64.u32 	%rd41, %r55;
	add.s64 	%rd42, %rd41, %rd3;
	shl.b64 	%rd43, %rd42, 2;
	add.s64 	%rd8, %rd2, %rd43;
	ld.global.u32 	%r24, [%rd8];
	setp.eq.s32 	%p21, %r24, -1;
	@%p21 bra 	$L__BB0_36;
	mad.lo.s32 	%r49, %r24, %r29, %r1;
	mul.wide.s32 	%rd44, %r49, 4;
	add.s64 	%rd45, %rd1, %rd44;
	ld.global.f32 	%f56, [%rd45];
	add.f32 	%f60, %f60, %f56;
$L__BB0_36:
	ld.global.u32 	%r25, [%rd8+4];
	setp.eq.s32 	%p22, %r25, -1;
	@%p22 bra 	$L__BB0_38;
	mad.lo.s32 	%r50, %r25, %r29, %r1;
	mul.wide.s32 	%rd46, %r50, 4;
	add.s64 	%rd47, %rd1, %rd46;
	ld.global.f32 	%f57, [%rd47];
	add.f32 	%f60, %f60, %f57;
$L__BB0_38:
	add.s32 	%r55, %r55, 2;
$L__BB0_39:
	and.b32  	%r51, %r30, 1;
	setp.eq.b32 	%p23, %r51, 1;
	not.pred 	%p24, %p23;
	@%p24 bra 	$L__BB0_42;
	cvt.u64.u32 	%rd48, %r55;
	add.s64 	%rd49, %rd48, %rd3;
	shl.b64 	%rd50, %rd49, 2;
	add.s64 	%rd51, %rd2, %rd50;
	ld.global.u32 	%r28, [%rd51];
	setp.eq.s32 	%p25, %r28, -1;
	@%p25 bra 	$L__BB0_42;
	mad.lo.s32 	%r52, %r28, %r29, %r1;
	mul.wide.s32 	%rd52, %r52, 4;
	add.s64 	%rd53, %rd1, %rd52;
	ld.global.f32 	%f58, [%rd53];
	add.f32 	%f60, %f60, %f58;
$L__BB0_42:
	cvt.s64.s32 	%rd54, %r1;
	cvt.u64.u32 	%rd55, %r2;
	add.s64 	%rd56, %rd55, %rd54;
	cvta.to.global.u64 	%rd57, %rd9;
	shl.b64 	%rd58, %rd56, 2;
	add.s64 	%rd59, %rd57, %rd58;
	st.global.f32 	[%rd59], %f60;
$L__BB0_43:
	ret;

}


// ===== COMPILED SASS (sm_100) =====

	.target	sm_100

	.elftype	@"ET_EXEC"


//--------------------- .note.nv.tkinfo           --------------------------
	.section	.note.nv.tkinfo,"",@"SHT_NOTE"
	.sectionflags	@"SHF_NOTE_NV_TKINFO"
	.tkinfo
        /*0018*/ 	.word	0x00000002
        /*0030*/ 	.string	""
        /*0030*/ 	.string	"ptxas"
        /*0030*/ 	.string	"Cuda compilation tools, release 13.0, V13.0.88"
        /*0030*/ 	.string	"Build cuda_13.0.r13.0/compiler.36424714_0"
        /*0030*/ 	.string	"-arch sm_100 -m 64 "



//--------------------- .note.nv.cuinfo           --------------------------
	.section	.note.nv.cuinfo,"",@"SHT_NOTE"
	.sectionflags	@"SHF_NOTE_NV_CUINFO"
        /*0018*/ 	.short	0x0002
        /*001a*/ 	.short	0x0064
        /*001c*/ 	.short	0x0082
	.zero		2


//--------------------- .nv.info                  --------------------------
	.section	.nv.info,"",@"SHT_CUDA_INFO"
	.align	4


	//----- nvinfo : EIATTR_REGCOUNT
	.align		4
        /*0000*/ 	.byte	0x04, 0x2f
        /*0002*/ 	.short	(.L_1 - .L_0)
	.align		4
.L_0:
        /*0004*/ 	.word	index@(_Z23sparse_fwd_naive_kerneliiPKfPKiPf)
        /*0008*/ 	.word	0x0000001e


	//----- nvinfo : EIATTR_FRAME_SIZE
	.align		4
.L_1:
        /*000c*/ 	.byte	0x04, 0x11
        /*000e*/ 	.short	(.L_3 - .L_2)
	.align		4
.L_2:
        /*0010*/ 	.word	index@(_Z23sparse_fwd_naive_kerneliiPKfPKiPf)
        /*0014*/ 	.word	0x00000000


	//----- nvinfo : EIATTR_MIN_STACK_SIZE
	.align		4
.L_3:
        /*0018*/ 	.byte	0x04, 0x12
        /*001a*/ 	.short	(.L_5 - .L_4)
	.align		4
.L_4:
        /*001c*/ 	.word	index@(_Z23sparse_fwd_naive_kerneliiPKfPKiPf)
        /*0020*/ 	.word	0x00000000
.L_5:


//--------------------- .nv.compat                --------------------------
	.section	.nv.compat,"",@"SHT_CUDA_COMPAT_INFO"
	.align	4
        /*0000*/ 	.byte	0x02, 0x09, 0x00, 0x00, 0x02, 0x02, 0x01, 0x00, 0x02, 0x05, 0x05, 0x00, 0x03, 0x07, 0x01, 0x01
        /*0010*/ 	.byte	0x02, 0x03, 0x00, 0x00, 0x02, 0x06, 0x01, 0x00, 0x04, 0x0b, 0x08, 0x00, 0x09, 0x00, 0x00, 0x00
        /*0020*/ 	.byte	0x00, 0x00, 0x00, 0x00


//--------------------- .nv.info._Z23sparse_fwd_naive_kerneliiPKfPKiPf --------------------------
	.section	.nv.info._Z23sparse_fwd_naive_kerneliiPKfPKiPf,"",@"SHT_CUDA_INFO"
	.sectionflags	@""
	.align	4


	//----- nvinfo : EIATTR_CUDA_API_VERSION
	.align		4
        /*0000*/ 	.byte	0x04, 0x37
        /*0002*/ 	.short	(.L_7 - .L_6)
.L_6:
        /*0004*/ 	.word	0x00000082


	//----- nvinfo : EIATTR_KPARAM_INFO
	.align		4
.L_7:
        /*0008*/ 	.byte	0x04, 0x17
        /*000a*/ 	.short	(.L_9 - .L_8)
.L_8:
        /*000c*/ 	.word	0x00000000
        /*0010*/ 	.short	0x0004
        /*0012*/ 	.short	0x0018
        /*0014*/ 	.byte	0x00, 0xf5, 0x21, 0x00


	//----- nvinfo : EIATTR_KPARAM_INFO
	.align		4
.L_9:
        /*0018*/ 	.byte	0x04, 0x17
        /*001a*/ 	.short	(.L_11 - .L_10)
.L_10:
        /*001c*/ 	.word	0x00000000
        /*0020*/ 	.short	0x0003
        /*0022*/ 	.short	0x0010
        /*0024*/ 	.byte	0x00, 0xf5, 0x21, 0x00


	//----- nvinfo : EIATTR_KPARAM_INFO
	.align		4
.L_11:
        /*0028*/ 	.byte	0x04, 0x17
        /*002a*/ 	.short	(.L_13 - .L_12)
.L_12:
        /*002c*/ 	.word	0x00000000
        /*0030*/ 	.short	0x0002
        /*0032*/ 	.short	0x0008
        /*0034*/ 	.byte	0x00, 0xf5, 0x21, 0x00


	//----- nvinfo : EIATTR_KPARAM_INFO
	.align		4
.L_13:
        /*0038*/ 	.byte	0x04, 0x17
        /*003a*/ 	.short	(.L_15 - .L_14)
.L_14:
        /*003c*/ 	.word	0x00000000
        /*0040*/ 	.short	0x0001
        /*0042*/ 	.short	0x0004
        /*0044*/ 	.byte	0x00, 0xf0, 0x11, 0x00


	//----- nvinfo : EIATTR_KPARAM_INFO
	.align		4
.L_15:
        /*0048*/ 	.byte	0x04, 0x17
        /*004a*/ 	.short	(.L_17 - .L_16)
.L_16:
        /*004c*/ 	.word	0x00000000
        /*0050*/ 	.short	0x0000
        /*0052*/ 	.short	0x0000
        /*0054*/ 	.byte	0x00, 0xf0, 0x11, 0x00


	//----- nvinfo : EIATTR_SPARSE_MMA_MASK
	.align		4
.L_17:
        /*0058*/ 	.byte	0x03, 0x50
        /*005a*/ 	.short	0x0000


	//----- nvinfo : EIATTR_MAXREG_COUNT
	.align		4
        /*005c*/ 	.byte	0x03, 0x1b
        /*005e*/ 	.short	0x00ff


	//----- nvinfo : EIATTR_MERCURY_ISA_VERSION
	.align		4
        /*0060*/ 	.byte	0x03, 0x5f
        /*0062*/ 	.short	0x0101


	//----- nvinfo : EIATTR_VRC_CTA_INIT_COUNT
	.align		4
        /*0064*/ 	.byte	0x02, 0x4a
	.zero		1
	.zero		1


	//----- nvinfo : EIATTR_EXIT_INSTR_OFFSETS
	.align		4
        /*0068*/ 	.byte	0x04, 0x1c
        /*006a*/ 	.short	(.L_19 - .L_18)


	//   ....[0]....
.L_18:
        /*006c*/ 	.word	0x00000090


	//   ....[1]....
        /*0070*/ 	.word	0x00000c60


	//----- nvinfo : EIATTR_CBANK_PARAM_SIZE
	.align		4
.L_19:
        /*0074*/ 	.byte	0x03, 0x19
        /*0076*/ 	.short	0x0020


	//----- nvinfo : EIATTR_PARAM_CBANK
	.align		4
        /*0078*/ 	.byte	0x04, 0x0a
        /*007a*/ 	.short	(.L_21 - .L_20)
	.align		4
.L_20:
        /*007c*/ 	.word	index@(.nv.constant0._Z23sparse_fwd_naive_kerneliiPKfPKiPf)
        /*0080*/ 	.short	0x0380
        /*0082*/ 	.short	0x0020


	//----- nvinfo : EIATTR_SW_WAR
	.align		4
.L_21:
        /*0084*/ 	.byte	0x04, 0x36
        /*0086*/ 	.short	(.L_23 - .L_22)
.L_22:
        /*0088*/ 	.word	0x00000008
.L_23:


//--------------------- .nv.callgraph             --------------------------
	.section	.nv.callgraph,"",@"SHT_CUDA_CALLGRAPH"
	.align	4
	.sectionentsize	8
	.align		4
        /*0000*/ 	.word	0x00000000
	.align		4
        /*0004*/ 	.word	0xffffffff
	.align		4
        /*0008*/ 	.word	0x00000000
	.align		4
        /*000c*/ 	.word	0xfffffffe
	.align		4
        /*0010*/ 	.word	0x00000000
	.align		4
        /*0014*/ 	.word	0xfffffffd
	.align		4
        /*0018*/ 	.word	0x00000000
	.align		4
        /*001c*/ 	.word	0xfffffffc


//--------------------- .text._Z23sparse_fwd_naive_kerneliiPKfPKiPf --------------------------
	.section	.text._Z23sparse_fwd_naive_kerneliiPKfPKiPf,"ax",@progbits
	.align	128
        .global         _Z23sparse_fwd_naive_kerneliiPKfPKiPf
        .type           _Z23sparse_fwd_naive_kerneliiPKfPKiPf,@function
        .size           _Z23sparse_fwd_naive_kerneliiPKfPKiPf,(.L_x_6 - _Z23sparse_fwd_naive_kerneliiPKfPKiPf)
        .other          _Z23sparse_fwd_naive_kerneliiPKfPKiPf,@"STO_CUDA_ENTRY STV_DEFAULT"
_Z23sparse_fwd_naive_kerneliiPKfPKiPf:
.text._Z23sparse_fwd_naive_kerneliiPKfPKiPf:
[----:B------:R-:W-:Y:S01]  /*0000*/  LDC R1, c[0x0][0x37c] ;  /* 0x0000df00ff017b82 */ /* 0x000fe20000000800 */
[----:B------:R-:W0:Y:S01]  /*0010*/  S2R R18, SR_TID.X ;  /* 0x0000000000127919 */ /* 0x000e220000002100 */
[----:B------:R-:W0:Y:S06]  /*0020*/  LDCU UR4, c[0x0][0x360] ;  /* 0x00006c00ff0477ac */ /* 0x000e2c0008000800 */
[----:B------:R-:W1:Y:S01]  /*0030*/  S2UR UR15, SR_CTAID.Y ;  /* 0x00000000000f79c3 */ /* 0x000e620000002600 */
[----:B------:R-:W0:Y:S01]  /*0040*/  S2R R3, SR_CTAID.X ;  /* 0x0000000000037919 */ /* 0x000e220000002500 */
[----:B------:R-:W1:Y:S02]  /*0050*/  LDCU.64 UR10, c[0x0][0x380] ;  /* 0x00007000ff0a77ac */ /* 0x000e640008000a00 */
[----:B-1----:R-:W-:Y:S01]  /*0060*/  UIMAD UR6, UR15, UR10, URZ ;  /* 0x0000000a0f0672a4 */ /* 0x002fe2000f8e02ff */
[----:B0-----:R-:W-:-:S05]  /*0070*/  IMAD R18, R3, UR4, R18 ;  /* 0x0000000403127c24 */ /* 0x001fca000f8e0212 */
[----:B------:R-:W-:-:S13]  /*0080*/  ISETP.GE.AND P0, PT, R18, UR10, PT ;  /* 0x0000000a12007c0c */ /* 0x000fda000bf06270 */
[----:B------:R-:W-:Y:S05]  /*0090*/  @P0 EXIT ;  /* 0x000000000000094d */ /* 0x000fea0003800000 */
[----:B------:R-:W-:Y:S01]  /*00a0*/  UISETP.GE.AND UP0, UPT, UR11, 0x1, UPT ;  /* 0x000000010b00788c */ /* 0x000fe2000bf06270 */
[----:B------:R-:W-:Y:S01]  /*00b0*/  HFMA2 R0, -RZ, RZ, 0, 0 ;  /* 0x00000000ff007431 */ /* 0x000fe200000001ff */
[----:B------:R-:W0:Y:S07]  /*00c0*/  LDCU.64 UR16, c[0x0][0x358] ;  /* 0x00006b00ff1077ac */ /* 0x000e2e0008000a00 */
[----:B------:R-:W-:Y:S05]  /*00d0*/  BRA.U !UP0, `(.L_x_0) ;  /* 0x0000000908c87547 */ /* 0x000fea000b800000 */
[----:B------:R-:W-:Y:S01]  /*00e0*/  UISETP.GE.U32.AND UP1, UPT, UR11, 0x8, UPT ;  /* 0x000000080b00788c */ /* 0x000fe2000bf26070 */
[----:B------:R-:W-:Y:S01]  /*00f0*/  MOV R0, RZ ;  /* 0x000000ff00007202 */ /* 0x000fe20000000f00 */
[----:B------:R-:W-:Y:S02]  /*0100*/  ULOP3.LUT UR12, UR11, 0x7, URZ, 0xc0, !UPT ;  /* 0x000000070b0c7892 */ /* 0x000fe4000f8ec0ff */
[----:B------:R-:W-:Y:S02]  /*0110*/  UIMAD UR5, UR15, UR11, URZ ;  /* 0x0000000b0f0572a4 */ /* 0x000fe4000f8e02ff */
[----:B------:R-:W-:Y:S01]  /*0120*/  UISETP.NE.AND UP0, UPT, UR12, URZ, UPT ;  /* 0x000000ff0c00728c */ /* 0x000fe2000bf05270 */
[----:B------:R-:W-:Y:S02]  /*0130*/  UMOV UR4, URZ ;  /* 0x000000ff00047c82 */ /* 0x000fe40008000000 */
[----:B------:R-:W-:Y:S08]  /*0140*/  BRA.U !UP1, `(.L_x_1) ;  /* 0x00000005093c7547 */ /* 0x000ff0000b800000 */
[----:B------:R-:W1:Y:S01]  /*0150*/  LDCU.64 UR8, c[0x0][0x390] ;  /* 0x00007200ff0877ac */ /* 0x000e620008000a00 */
[----:B------:R-:W-:Y:S01]  /*0160*/  MOV R0, RZ ;  /* 0x000000ff00007202 */ /* 0x000fe20000000f00 */
[----:B------:R-:W-:Y:S02]  /*0170*/  ULOP3.LUT UR4, UR11, 0x7ffffff8, URZ, 0xc0, !UPT ;  /* 0x7ffffff80b047892 */ /* 0x000fe4000f8ec0ff */
[----:B-1----:R-:W-:-:S04]  /*0180*/  ULEA UR7, UP1, UR5, UR8, 0x2 ;  /* 0x0000000805077291 */ /* 0x002fc8000f8210ff */
[----:B------:R-:W-:Y:S02]  /*0190*/  ULEA.HI.X UR8, UR5, UR9, URZ, 0x2, UP1 ;  /* 0x0000000905087291 */ /* 0x000fe400088f14ff */
[----:B------:R-:W-:Y:S02]  /*01a0*/  UIADD3 UR7, UP1, UPT, UR7, 0x10, URZ ;  /* 0x0000001007077890 */ /* 0x000fe4000ff3e0ff */
[----:B------:R-:W-:Y:S02]  /*01b0*/  UIADD3 UR9, UPT, UPT, -UR4, URZ, URZ ;  /* 0x000000ff04097290 */ /* 0x000fe4000fffe1ff */
[----:B------:R-:W-:Y:S02]  /*01c0*/  UIADD3.X UR8, UPT, UPT, URZ, UR8, URZ, UP1, !UPT ;  /* 0x00000008ff087290 */ /* 0x000fe40008ffe4ff */
[----:B------:R-:W-:-:S04]  /*01d0*/  MOV R2, UR7 ;  /* 0x0000000700027c02 */ /* 0x000fc80008000f00 */
[----:B------:R-:W-:-:S07]  /*01e0*/  MOV R3, UR8 ;  /* 0x0000000800037c02 */ /* 0x000fce0008000f00 */
.L_x_2:
[----:B0-----:R-:W2:Y:S04]  /*01f0*/  LDG.E R7, desc[UR16][R2.64+-0x10] ;  /* 0xfffff01002077981 */ /* 0x001ea8000c1e1900 */
[----:B------:R-:W3:Y:S04]  /*0200*/  LDG.E R27, desc[UR16][R2.64+-0xc] ;  /* 0xfffff410021b7981 */ /* 0x000ee8000c1e1900 */
[----:B------:R-:W4:Y:S04]  /*0210*/  LDG.E R11, desc[UR16][R2.64+-0x8] ;  /* 0xfffff810020b7981 */ /* 0x000f28000c1e1900 */
[----:B------:R-:W5:Y:S04]  /*0220*/  LDG.E R15, desc[UR16][R2.64+-0x4] ;  /* 0xfffffc10020f7981 */ /* 0x000f68000c1e1900 */
[----:B------:R-:W5:Y:S04]  /*0230*/  LDG.E R19, desc[UR16][R2.64] ;  /* 0x0000001002137981 */ /* 0x000f68000c1e1900 */
[----:B------:R-:W5:Y:S04]  /*0240*/  LDG.E R21, desc[UR16][R2.64+0x4] ;  /* 0x0000041002157981 */ /* 0x000f68000c1e1900 */
[----:B------:R-:W5:Y:S04]  /*0250*/  LDG.E R23, desc[UR16][R2.64+0x8] ;  /* 0x0000081002177981 */ /* 0x000f68000c1e1900 */
[----:B------:R-:W5:Y:S01]  /*0260*/  LDG.E R25, desc[UR16][R2.64+0xc] ;  /* 0x00000c1002197981 */ /* 0x000f62000c1e1900 */
[----:B--2---:R-:W-:-:S13]  /*0270*/  ISETP.NE.AND P6, PT, R7, -0x1, PT ;  /* 0xffffffff0700780c */ /* 0x004fda0003fc5270 */
[----:B------:R-:W0:Y:S08]  /*0280*/  @P6 LDC R6, c[0x0][0x380] ;  /* 0x0000e000ff066b82 */ /* 0x000e300000000800 */
[----:B------:R-:W1:Y:S01]  /*0290*/  @P6 LDC.64 R4, c[0x0][0x388] ;  /* 0x0000e200ff046b82 */ /* 0x000e620000000a00 */
[----:B0-----:R-:W-:-:S04]  /*02a0*/  @P6 IMAD R7, R7, R6, R18 ;  /* 0x0000000607076224 */ /* 0x001fc800078e0212 */
[----:B-1----:R-:W-:-:S06]  /*02b0*/  @P6 IMAD.WIDE R4, R7, 0x4, R4 ;  /* 0x0000000407046825 */ /* 0x002fcc00078e0204 */
[----:B------:R-:W2:Y:S01]  /*02c0*/  @P6 LDG.E R5, desc[UR16][R4.64] ;  /* 0x0000001004056981 */ /* 0x000ea2000c1e1900 */
[----:B---3--:R-:W-:Y:S02]  /*02d0*/  ISETP.NE.AND P0, PT, R27, -0x1, PT ;  /* 0xffffffff1b00780c */ /* 0x008fe40003f05270 */
[----:B----4-:R-:W-:Y:S02]  /*02e0*/  ISETP.NE.AND P1, PT, R11, -0x1, PT ;  /* 0xffffffff0b00780c */ /* 0x010fe40003f25270 */
[----:B-----5:R-:W-:-:S09]  /*02f0*/  ISETP.NE.AND P2, PT, R15, -0x1, PT ;  /* 0xffffffff0f00780c */ /* 0x020fd20003f45270 */
[----:B------:R-:W0:Y:S01]  /*0300*/  @P0 LDC R7, c[0x0][0x380] ;  /* 0x0000e000ff070b82 */ /* 0x000e220000000800 */
[----:B------:R-:W-:-:S07]  /*0310*/  ISETP.NE.AND P3, PT, R19, -0x1, PT ;  /* 0xffffffff1300780c */ /* 0x000fce0003f65270 */
[----:B------:R-:W1:Y:S01]  /*0320*/  @P0 LDC.64 R16, c[0x0][0x388] ;  /* 0x0000e200ff100b82 */ /* 0x000e620000000a00 */
[----:B------:R-:W-:-:S07]  /*0330*/  ISETP.NE.AND P4, PT, R21, -0x1, PT ;  /* 0xffffffff1500780c */ /* 0x000fce0003f85270 */
[----:B------:R-:W3:Y:S01]  /*0340*/  @P1 LDC R10, c[0x0][0x380] ;  /* 0x0000e000ff0a1b82 */ /* 0x000ee20000000800 */
[----:B------:R-:W-:-:S07]  /*0350*/  ISETP.NE.AND P5, PT, R23, -0x1, PT ;  /* 0xffffffff1700780c */ /* 0x000fce0003fa5270 */
[----:B------:R-:W4:Y:S08]  /*0360*/  @P1 LDC.64 R12, c[0x0][0x388] ;  /* 0x0000e200ff0c1b82 */ /* 0x000f300000000a00 */
[----:B------:R-:W5:Y:S01]  /*0370*/  @P2 LDC R14, c[0x0][0x380] ;  /* 0x0000e000ff0e2b82 */ /* 0x000f620000000800 */
[----:B0-----:R-:W-:-:S07]  /*0380*/  @P0 IMAD R7, R27, R7, R18 ;  /* 0x000000071b070224 */ /* 0x001fce00078e0212 */
[----:B------:R-:W0:Y:S01]  /*0390*/  @P2 LDC.64 R8, c[0x0][0x388] ;  /* 0x0000e200ff082b82 */ /* 0x000e220000000a00 */
[----:B-1----:R-:W-:-:S07]  /*03a0*/  @P0 IMAD.WIDE R16, R7, 0x4, R16 ;  /* 0x0000000407100825 */ /* 0x002fce00078e0210 */
[----:B------:R-:W1:Y:S01]  /*03b0*/  @P3 LDC R20, c[0x0][0x380] ;  /* 0x0000e000ff143b82 */ /* 0x000e620000000800 */
[----:B---3--:R-:W-:Y:S01]  /*03c0*/  @P1 IMAD R27, R11, R10, R18 ;  /* 0x0000000a0b1b1224 */ /* 0x008fe200078e0212 */
[----:B------:R-:W3:Y:S06]  /*03d0*/  @P0 LDG.E R17, desc[UR16][R16.64] ;  /* 0x0000001010110981 */ /* 0x000eec000c1e1900 */
[----:B------:R-:W1:Y:S01]  /*03e0*/  @P4 LDC R22, c[0x0][0x380] ;  /* 0x0000e000ff164b82 */ /* 0x000e620000000800 */
[----:B----4-:R-:W-:-:S07]  /*03f0*/  @P1 IMAD.WIDE R12, R27, 0x4, R12 ;  /* 0x000000041b0c1825 */ /* 0x010fce00078e020c */
[----:B------:R-:W4:Y:S01]  /*0400*/  @P4 LDC.64 R6, c[0x0][0x388] ;  /* 0x0000e200ff064b82 */ /* 0x000f220000000a00 */
[----:B-----5:R-:W-:Y:S01]  /*0410*/  @P2 IMAD R27, R15, R14, R18 ;  /* 0x0000000e0f1b2224 */ /* 0x020fe200078e0212 */
[----:B------:R-:W5:Y:S06]  /*0420*/  @P1 LDG.E R13, desc[UR16][R12.64] ;  /* 0x000000100c0d1981 */ /* 0x000f6c000c1e1900 */
[----:B------:R-:W4:Y:S08]  /*0430*/  @P5 LDC R24, c[0x0][0x380] ;  /* 0x0000e000ff185b82 */ /* 0x000f300000000800 */
[----:B------:R-:W4:Y:S01]  /*0440*/  @P5 LDC.64 R10, c[0x0][0x388] ;  /* 0x0000e200ff0a5b82 */ /* 0x000f220000000a00 */
[----:B0-----:R-:W-:-:S04]  /*0450*/  @P2 IMAD.WIDE R8, R27, 0x4, R8 ;  /* 0x000000041b082825 */ /* 0x001fc800078e0208 */
[--C-:B-1----:R-:W-:Y:S02]  /*0460*/  @P3 IMAD R19, R19, R20, R18.reuse ;  /* 0x0000001413133224 */ /* 0x102fe400078e0212 */
[----:B------:R-:W-:Y:S01]  /*0470*/  @P4 IMAD R21, R21, R22, R18 ;  /* 0x0000001615154224 */ /* 0x000fe200078e0212 */
[----:B------:R-:W5:Y:S03]  /*0480*/  @P2 LDG.E R9, desc[UR16][R8.64] ;  /* 0x0000001008092981 */ /* 0x000f66000c1e1900 */
[----:B----4-:R-:W-:-:S04]  /*0490*/  @P4 IMAD.WIDE R6, R21, 0x4, R6 ;  /* 0x0000000415064825 */ /* 0x010fc800078e0206 */
[----:B------:R-:W-:Y:S02]  /*04a0*/  @P5 IMAD R23, R23, R24, R18 ;  /* 0x0000001817175224 */ /* 0x000fe400078e0212 */
[----:B------:R-:W4:Y:S02]  /*04b0*/  @P4 LDG.E R7, desc[UR16][R6.64] ;  /* 0x0000001006074981 */ /* 0x000f24000c1e1900 */
[----:B------:R-:W-:-:S06]  /*04c0*/  @P5 IMAD.WIDE R10, R23, 0x4, R10 ;  /* 0x00000004170a5825 */ /* 0x000fcc00078e020a */
[----:B------:R-:W4:Y:S01]  /*04d0*/  @P5 LDG.E R11, desc[UR16][R10.64] ;  /* 0x000000100a0b5981 */ /* 0x000f22000c1e1900 */
[----:B--2---:R-:W-:Y:S01]  /*04e0*/  @P6 FADD R0, R0, R5 ;  /* 0x0000000500006221 */ /* 0x004fe20000000000 */
[----:B------:R-:W-:Y:S01]  /*04f0*/  ISETP.NE.AND P6, PT, R25, -0x1, PT ;  /* 0xffffffff1900780c */ /* 0x000fe20003fc5270 */
[----:B------:R-:W0:-:S12]  /*0500*/  @P3 LDC.64 R4, c[0x0][0x388] ;  /* 0x0000e200ff043b82 */ /* 0x000e180000000a00 */
[----:B------:R-:W1:Y:S08]  /*0510*/  @P6 LDC R26, c[0x0][0x380] ;  /* 0x0000e000ff1a6b82 */ /* 0x000e700000000800 */
[----:B------:R-:W2:Y:S01]  /*0520*/  @P6 LDC.64 R14, c[0x0][0x388] ;  /* 0x0000e200ff0e6b82 */ /* 0x000ea20000000a00 */
[----:B0-----:R-:W-:-:S06]  /*0530*/  @P3 IMAD.WIDE R4, R19, 0x4, R4 ;  /* 0x0000000413043825 */ /* 0x001fcc00078e0204 */
[----:B------:R-:W4:Y:S01]  /*0540*/  @P3 LDG.E R5, desc[UR16][R4.64] ;  /* 0x0000001004053981 */ /* 0x000f22000c1e1900 */
[----:B-1----:R-:W-:-:S04]  /*0550*/  @P6 IMAD R25, R25, R26, R18 ;  /* 0x0000001a19196224 */ /* 0x002fc800078e0212 */
[----:B--2---:R-:W-:-:S06]  /*0560*/  @P6 IMAD.WIDE R14, R25, 0x4, R14 ;  /* 0x00000004190e6825 */ /* 0x004fcc00078e020e */
[----:B------:R-:W2:Y:S01]  /*0570*/  @P6 LDG.E R15, desc[UR16][R14.64] ;  /* 0x000000100e0f6981 */ /* 0x000ea2000c1e1900 */
[----:B------:R-:W-:Y:S01]  /*0580*/  UIADD3 UR9, UPT, UPT, UR9, 0x8, URZ ;  /* 0x0000000809097890 */ /* 0x000fe2000fffe0ff */
[----:B---3--:R-:W-:-:S03]  /*0590*/  @P0 FADD R0, R0, R17 ;  /* 0x0000001100000221 */ /* 0x008fc60000000000 */
[----:B------:R-:W-:Y:S01]  /*05a0*/  UISETP.NE.AND UP1, UPT, UR9, URZ, UPT ;  /* 0x000000ff0900728c */ /* 0x000fe2000bf25270 */
[----:B-----5:R-:W-:Y:S01]  /*05b0*/  @P1 FADD R0, R0, R13 ;  /* 0x0000000d00001221 */ /* 0x020fe20000000000 */
[----:B------:R-:W-:-:S04]  /*05c0*/  IADD3 R2, P0, PT, R2, 0x20, RZ ;  /* 0x0000002002027810 */ /* 0x000fc80007f1e0ff */
[----:B------:R-:W-:Y:S01]  /*05d0*/  IADD3.X R3, PT, PT, RZ, R3, RZ, P0, !PT ;  /* 0x00000003ff037210 */ /* 0x000fe200007fe4ff */
[----:B------:R-:W-:-:S04]  /*05e0*/  @P2 FADD R0, R0, R9 ;  /* 0x0000000900002221 */ /* 0x000fc80000000000 */
[----:B----4-:R-:W-:-:S04]  /*05f0*/  @P3 FADD R0, R0, R5 ;  /* 0x0000000500003221 */ /* 0x010fc80000000000 */
[----:B------:R-:W-:-:S04]  /*0600*/  @P4 FADD R0, R0, R7 ;  /* 0x0000000700004221 */ /* 0x000fc80000000000 */
[----:B------:R-:W-:-:S04]  /*0610*/  @P5 FADD R0, R0, R11 ;  /* 0x0000000b00005221 */ /* 0x000fc80000000000 */
[----:B--2---:R-:W-:Y:S01]  /*0620*/  @P6 FADD R0, R0, R15 ;  /* 0x0000000f00006221 */ /* 0x004fe20000000000 */
[----:B------:R-:W-:Y:S06]  /*0630*/  BRA.U UP1, `(.L_x_2) ;  /* 0xfffffff901ec7547 */ /* 0x000fec000b83ffff */
.L_x_1:
[----:B------:R-:W-:Y:S05]  /*0640*/  BRA.U !UP0, `(.L_x_0) ;  /* 0x00000005086c7547 */ /* 0x000fea000b800000 */
[----:B------:R-:W1:Y:S01]  /*0650*/  LDCU UR10, c[0x0][0x384] ;  /* 0x00007080ff0a77ac */ /* 0x000e620008000800 */
[----:B------:R-:W-:Y:S02]  /*0660*/  UISETP.GE.U32.AND UP1, UPT, UR12, 0x4, UPT ;  /* 0x000000040c00788c */ /* 0x000fe4000bf26070 */
[----:B-1----:R-:W-:-:S04]  /*0670*/  ULOP3.LUT UR14, UR10, 0x3, URZ, 0xc0, !UPT ;  /* 0x000000030a0e7892 */ /* 0x002fc8000f8ec0ff */
[----:B------:R-:W-:-:S03]  /*0680*/  UISETP.NE.AND UP0, UPT, UR14, URZ, UPT ;  /* 0x000000ff0e00728c */ /* 0x000fc6000bf05270 */
[----:B------:R-:W-:Y:S08]  /*0690*/  BRA.U !UP1, `(.L_x_3) ;  /* 0x0000000109a07547 */ /* 0x000ff0000b800000 */
[----:B------:R-:W1:Y:S01]  /*06a0*/  LDCU.64 UR12, c[0x0][0x390] ;  /* 0x00007200ff0c77ac */ /* 0x000e620008000a00 */
[----:B------:R-:W-:-:S04]  /*06b0*/  UIADD3 UR7, UP1, UPT, UR5, UR4, URZ ;  /* 0x0000000405077290 */ /* 0x000fc8000ff3e0ff */
[----:B------:R-:W-:Y:S02]  /*06c0*/  UIADD3.X UR8, UPT, UPT, URZ, URZ, URZ, UP1, !UPT ;  /* 0x000000ffff087290 */ /* 0x000fe40008ffe4ff */
[----:B-1----:R-:W-:-:S04]  /*06d0*/  ULEA UR9, UP1, UR7, UR12, 0x2 ;  /* 0x0000000c07097291 */ /* 0x002fc8000f8210ff */
[----:B------:R-:W-:Y:S02]  /*06e0*/  ULEA.HI.X UR8, UR7, UR13, UR8, 0x2, UP1 ;  /* 0x0000000d07087291 */ /* 0x000fe400088f1408 */
[----:B------:R-:W-:-:S04]  /*06f0*/  MOV R2, UR9 ;  /* 0x0000000900027c02 */ /* 0x000fc80008000f00 */
[----:B------:R-:W-:-:S05]  /*0700*/  MOV R3, UR8 ;  /* 0x0000000800037c02 */ /* 0x000fca0008000f00 */
[----:B0-----:R-:W2:Y:S04]  /*0710*/  LDG.E R11, desc[UR16][R2.64] ;  /* 0x00000010020b7981 */ /* 0x001ea8000c1e1900 */
[----:B------:R-:W3:Y:S04]  /*0720*/  LDG.E R13, desc[UR16][R2.64+0x4] ;  /* 0x00000410020d7981 */ /* 0x000ee8000c1e1900 */
[----:B------:R-:W4:Y:S04]  /*0730*/  LDG.E R15, desc[UR16][R2.64+0x8] ;  /* 0x00000810020f7981 */ /* 0x000f28000c1e1900 */
[----:B------:R-:W5:Y:S01]  /*0740*/  LDG.E R17, desc[UR16][R2.64+0xc] ;  /* 0x00000c1002117981 */ /* 0x000f62000c1e1900 */
[----:B--2---:R-:W-:-:S02]  /*0750*/  ISETP.NE.AND P0, PT, R11, -0x1, PT ;  /* 0xffffffff0b00780c */ /* 0x004fc40003f05270 */
[----:B---3--:R-:W-:Y:S02]  /*0760*/  ISETP.NE.AND P1, PT, R13, -0x1, PT ;  /* 0xffffffff0d00780c */ /* 0x008fe40003f25270 */
[----:B----4-:R-:W-:Y:S02]  /*0770*/  ISETP.NE.AND P2, PT, R15, -0x1, PT ;  /* 0xffffffff0f00780c */ /* 0x010fe40003f45270 */
[----:B-----5:R-:W-:-:S07]  /*0780*/  ISETP.NE.AND P3, PT, R17, -0x1, PT ;  /* 0xffffffff1100780c */ /* 0x020fce0003f65270 */
[----:B------:R-:W0:Y:S08]  /*0790*/  @P0 LDC R10, c[0x0][0x380] ;  /* 0x0000e000ff0a0b82 */ /* 0x000e300000000800 */
[----:B------:R-:W1:Y:S08]  /*07a0*/  @P0 LDC.64 R8, c[0x0][0x388] ;  /* 0x0000e200ff080b82 */ /* 0x000e700000000a00 */
[----:B------:R-:W2:Y:S08]  /*07b0*/  @P1 LDC R12, c[0x0][0x380] ;  /* 0x0000e000ff0c1b82 */ /* 0x000eb00000000800 */
[----:B------:R-:W3:Y:S01]  /*07c0*/  @P2 LDC R14, c[0x0][0x380] ;  /* 0x0000e000ff0e2b82 */ /* 0x000ee20000000800 */
[----:B0-----:R-:W-:-:S07]  /*07d0*/  @P0 IMAD R11, R11, R10, R18 ;  /* 0x0000000a0b0b0224 */ /* 0x001fce00078e0212 */
[----:B------:R-:W0:Y:S01]  /*07e0*/  @P1 LDC.64 R6, c[0x0][0x388] ;  /* 0x0000e200ff061b82 */ /* 0x000e220000000a00 */
[----:B-1----:R-:W-:-:S06]  /*07f0*/  @P0 IMAD.WIDE R8, R11, 0x4, R8 ;  /* 0x000000040b080825 */ /* 0x002fcc00078e0208 */
[----:B------:R-:W4:Y:S01]  /*0800*/  @P0 LDG.E R9, desc[UR16][R8.64] ;  /* 0x0000001008090981 */ /* 0x000f22000c1e1900 */
[----:B------:R-:W1:Y:S01]  /*0810*/  @P2 LDC.64 R4, c[0x0][0x388] ;  /* 0x0000e200ff042b82 */ /* 0x000e620000000a00 */
[----:B--2---:R-:W-:-:S07]  /*0820*/  @P1 IMAD R11, R13, R12, R18 ;  /* 0x0000000c0d0b1224 */ /* 0x004fce00078e0212 */
[----:B------:R-:W2:Y:S01]  /*0830*/  @P3 LDC R16, c[0x0][0x380] ;  /* 0x0000e000ff103b82 */ /* 0x000ea20000000800 */
[----:B---3--:R-:W-:-:S07]  /*0840*/  @P2 IMAD R13, R15, R14, R18 ;  /* 0x0000000e0f0d2224 */ /* 0x008fce00078e0212 */
[----:B------:R-:W3:Y:S01]  /*0850*/  @P3 LDC.64 R2, c[0x0][0x388] ;  /* 0x0000e200ff023b82 */ /* 0x000ee20000000a00 */
[----:B0-----:R-:W-:-:S06]  /*0860*/  @P1 IMAD.WIDE R6, R11, 0x4, R6 ;  /* 0x000000040b061825 */ /* 0x001fcc00078e0206 */
[----:B------:R-:W5:Y:S01]  /*0870*/  @P1 LDG.E R7, desc[UR16][R6.64] ;  /* 0x0000001006071981 */ /* 0x000f62000c1e1900 */
[----:B-1----:R-:W-:-:S06]  /*0880*/  @P2 IMAD.WIDE R4, R13, 0x4, R4 ;  /* 0x000000040d042825 */ /* 0x002fcc00078e0204 */
[----:B------:R-:W5:Y:S01]  /*0890*/  @P2 LDG.E R5, desc[UR16][R4.64] ;  /* 0x0000001004052981 */ /* 0x000f62000c1e1900 */
[----:B--2---:R-:W-:-:S04]  /*08a0*/  @P3 IMAD R11, R17, R16, R18 ;  /* 0x00000010110b3224 */ /* 0x004fc800078e0212 */
[----:B---3--:R-:W-:-:S06]  /*08b0*/  @P3 IMAD.WIDE R2, R11, 0x4, R2 ;  /* 0x000000040b023825 */ /* 0x008fcc00078e0202 */
[----:B------:R-:W2:Y:S01]  /*08c0*/  @P3 LDG.E R3, desc[UR16][R2.64] ;  /* 0x0000001002033981 */ /* 0x000ea2000c1e1900 */
[----:B------:R-:W-:Y:S01]  /*08d0*/  UIADD3 UR4, UPT, UPT, UR4, 0x4, URZ ;  /* 0x0000000404047890 */ /* 0x000fe2000fffe0ff */
[----:B----4-:R-:W-:-:S04]  /*08e0*/  @P0 FADD R0, R0, R9 ;  /* 0x0000000900000221 */ /* 0x010fc80000000000 */
[----:B-----5:R-:W-:-:S04]  /*08f0*/  @P1 FADD R0, R0, R7 ;  /* 0x0000000700001221 */ /* 0x020fc80000000000 */
[----:B------:R-:W-:-:S04]  /*0900*/  @P2 FADD R0, R0, R5 ;  /* 0x0000000500002221 */ /* 0x000fc80000000000 */
[----:B--2---:R-:W-:-:S07]  /*0910*/  @P3 FADD R0, R0, R3 ;  /* 0x0000000300003221 */ /* 0x004fce0000000000 */
.L_x_3:
[----:B------:R-:W-:Y:S05]  /*0920*/  BRA.U !UP0, `(.L_x_0) ;  /* 0x0000000108b47547 */ /* 0x000fea000b800000 */
[----:B------:R-:W-:Y:S02]  /*0930*/  UISETP.NE.AND UP1, UPT, UR14, 0x1, UPT ;  /* 0x000000010e00788c */ /* 0x000fe4000bf25270 */
[----:B------:R-:W-:-:S04]  /*0940*/  ULOP3.LUT UR7, UR10, 0x1, URZ, 0xc0, !UPT ;  /* 0x000000010a077892 */ /* 0x000fc8000f8ec0ff */
[----:B------:R-:W-:-:S03]  /*0950*/  UISETP.NE.U32.AND UP0, UPT, UR7, 0x1, UPT ;  /* 0x000000010700788c */ /* 0x000fc6000bf05070 */
        /* <DEDUP_REMOVED lines=9> */
[----:B------:R-:W3:Y:S01]  /*09f0*/  LDG.E R11, desc[UR16][R6.64+0x4] ;  /* 0x00000410060b7981 */ /* 0x000ee2000c1e1900 */
[----:B--2---:R-:W-:Y:S02]  /*0a00*/  ISETP.NE.AND P0, PT, R9, -0x1, PT ;  /* 0xffffffff0900780c */ /* 0x004fe40003f05270 */
[----:B---3--:R-:W-:-:S11]  /*0a10*/  ISETP.NE.AND P1, PT, R11, -0x1, PT ;  /* 0xffffffff0b00780c */ /* 0x008fd60003f25270 */
[----:B------:R-:W0:Y:S08]  /*0a20*/  @P0 LDC R8, c[0x0][0x380] ;  /* 0x0000e000ff080b82 */ /* 0x000e300000000800 */
[----:B------:R-:W1:Y:S08]  /*0a30*/  @P1 LDC R10, c[0x0][0x380] ;  /* 0x0000e000ff0a1b82 */ /* 0x000e700000000800 */
[----:B------:R-:W2:Y:S08]  /*0a40*/  @P0 LDC.64 R2, c[0x0][0x388] ;  /* 0x0000e200ff020b82 */ /* 0x000eb00000000a00 */
[----:B------:R-:W3:Y:S01]  /*0a50*/  @P1 LDC.64 R4, c[0x0][0x388] ;  /* 0x0000e200ff041b82 */ /* 0x000ee20000000a00 */
[----:B0-----:R-:W-:-:S02]  /*0a60*/  @P0 IMAD R9, R9, R8, R18 ;  /* 0x0000000809090224 */ /* 0x001fc400078e0212 */
[----:B-1----:R-:W-:Y:S02]  /*0a70*/  @P1 IMAD R11, R11, R10, R18 ;  /* 0x0000000a0b0b1224 */ /* 0x002fe400078e0212 */
[----:B--2---:R-:W-:-:S06]  /*0a80*/  @P0 IMAD.WIDE R2, R9, 0x4, R2 ;  /* 0x0000000409020825 */ /* 0x004fcc00078e0202 */
[----:B------:R-:W2:Y:S01]  /*0a90*/  @P0 LDG.E R3, desc[UR16][R2.64] ;  /* 0x0000001002030981 */ /* 0x000ea2000c1e1900 */
[----:B---3--:R-:W-:-:S06]  /*0aa0*/  @P1 IMAD.WIDE R4, R11, 0x4, R4 ;  /* 0x000000040b041825 */ /* 0x008fcc00078e0204 */
[----:B------:R-:W3:Y:S01]  /*0ab0*/  @P1 LDG.E R5, desc[UR16][R4.64] ;  /* 0x0000001004051981 */ /* 0x000ee2000c1e1900 */
[----:B------:R-:W-:Y:S01]  /*0ac0*/  UIADD3 UR4, UPT, UPT, UR4, 0x2, URZ ;  /* 0x0000000204047890 */ /* 0x000fe2000fffe0ff */
[----:B--2---:R-:W-:-:S04]  /*0ad0*/  @P0 FADD R0, R0, R3 ;  /* 0x0000000300000221 */ /* 0x004fc80000000000 */
[----:B---3--:R-:W-:-:S07]  /*0ae0*/  @P1 FADD R0, R0, R5 ;  /* 0x0000000500001221 */ /* 0x008fce0000000000 */
.L_x_4:
[----:B------:R-:W-:Y:S05]  /*0af0*/  BRA.U UP0, `(.L_x_0) ;  /* 0x0000000100407547 */ /* 0x000fea000b800000 */
[----:B------:R-:W1:Y:S01]  /*0b00*/  LDCU.64 UR8, c[0x0][0x390] ;  /* 0x00007200ff0877ac */ /* 0x000e620008000a00 */
[----:B------:R-:W-:-:S04]  /*0b10*/  UIADD3 UR5, UP0, UPT, UR5, UR4, URZ ;  /* 0x0000000405057290 */ /* 0x000fc8000ff1e0ff */
[----:B------:R-:W-:Y:S02]  /*0b20*/  UIADD3.X UR7, UPT, UPT, URZ, URZ, URZ, UP0, !UPT ;  /* 0x000000ffff077290 */ /* 0x000fe400087fe4ff */
[----:B-1----:R-:W-:-:S04]  /*0b30*/  ULEA UR4, UP0, UR5, UR8, 0x2 ;  /* 0x0000000805047291 */ /* 0x002fc8000f8010ff */
[----:B------:R-:W-:Y:S02]  /*0b40*/  ULEA.HI.X UR5, UR5, UR9, UR7, 0x2, UP0 ;  /* 0x0000000905057291 */ /* 0x000fe400080f1407 */
[----:B------:R-:W-:-:S04]  /*0b50*/  MOV R2, UR4 ;  /* 0x0000000400027c02 */ /* 0x000fc80008000f00 */
[----:B------:R-:W-:-:S05]  /*0b60*/  MOV R3, UR5 ;  /* 0x0000000500037c02 */ /* 0x000fca0008000f00 */
[----:B0-----:R-:W2:Y:S02]  /*0b70*/  LDG.E R5, desc[UR16][R2.64] ;  /* 0x0000001002057981 */ /* 0x001ea4000c1e1900 */
[----:B--2---:R-:W-:-:S13]  /*0b80*/  ISETP.NE.AND P0, PT, R5, -0x1, PT ;  /* 0xffffffff0500780c */ /* 0x004fda0003f05270 */
[----:B------:R-:W-:Y:S05]  /*0b90*/  @!P0 BRA `(.L_x_0) ;  /* 0x0000000000188947 */ /* 0x000fea0003800000 */
[----:B------:R-:W0:Y:S01]  /*0ba0*/  LDC.64 R2, c[0x0][0x388] ;  /* 0x0000e200ff027b82 */ /* 0x000e220000000a00 */
[----:B------:R-:W1:Y:S02]  /*0bb0*/  LDCU UR4, c[0x0][0x380] ;  /* 0x00007000ff0477ac */ /* 0x000e640008000800 */
[----:B-1----:R-:W-:-:S04]  /*0bc0*/  IMAD R5, R5, UR4, R18 ;  /* 0x0000000405057c24 */ /* 0x002fc8000f8e0212 */
[----:B0-----:R-:W-:-:S06]  /*0bd0*/  IMAD.WIDE R2, R5, 0x4, R2 ;  /* 0x0000000405027825 */ /* 0x001fcc00078e0202 */
[----:B------:R-:W2:Y:S02]  /*0be0*/  LDG.E R3, desc[UR16][R2.64] ;  /* 0x0000001002037981 */ /* 0x000ea4000c1e1900 */
[----:B--2---:R-:W-:-:S07]  /*0bf0*/  FADD R0, R0, R3 ;  /* 0x0000000300007221 */ /* 0x004fce0000000000 */
.L_x_0:
[----:B------:R-:W1:Y:S01]  /*0c00*/  LDCU.64 UR4, c[0x0][0x398] ;  /* 0x00007300ff0477ac */ /* 0x000e620008000a00 */
[----:B------:R-:W-:-:S04]  /*0c10*/  IADD3 R3, P0, PT, R18, UR6, RZ ;  /* 0x0000000612037c10 */ /* 0x000fc8000ff1e0ff */
[----:B------:R-:W-:Y:S02]  /*0c20*/  LEA.HI.X.SX32 R18, R18, RZ, 0x1, P0 ;  /* 0x000000ff12127211 */ /* 0x000fe400000f0eff */
[----:B-1----:R-:W-:-:S04]  /*0c30*/  LEA R2, P0, R3, UR4, 0x2 ;  /* 0x0000000403027c11 */ /* 0x002fc8000f8010ff */
[----:B------:R-:W-:-:S05]  /*0c40*/  LEA.HI.X R3, R3, UR5, R18, 0x2, P0 ;  /* 0x0000000503037c11 */ /* 0x000fca00080f1412 */
[----:B0-----:R-:W-:Y:S01]  /*0c50*/  STG.E desc[UR16][R2.64], R0 ;  /* 0x0000000002007986 */ /* 0x001fe2000c101910 */
[----:B------:R-:W-:Y:S05]  /*0c60*/  EXIT ;  /* 0x000000000000794d */ /* 0x000fea0003800000 */
.L_x_5:
[----:B------:R-:W-:-:S00]  /*0c70*/  BRA `(.L_x_5) ;  /* 0xfffffffc00fc7947 */ /* 0x000fc0000383ffff */
[----:B------:R-:W-:-:S00]  /*0c80*/  NOP ;  /* 0x0000000000007918 */ /* 0x000fc00000000000 */
[----:B------:R-:W-:-:S00]  /*0c90*/  NOP ;  /* 0x0000000000007918 */ /* 0x000fc00000000000 */
[----:B------:R-:W-:-:S00]  /*0ca0*/  NOP ;  /* 0x0000000000007918 */ /* 0x000fc00000000000 */
[----:B------:R-:W-:-:S00]  /*0cb0*/  NOP ;  /* 0x0000000000007918 */ /* 0x000fc00000000000 */
[----:B------:R-:W-:-:S00]  /*0cc0*/  NOP ;  /* 0x0000000000007918 */ /* 0x000fc00000000000 */
[----:B------:R-:W-:-:S00]  /*0cd0*/  NOP ;  /* 0x0000000000007918 */ /* 0x000fc00000000000 */
[----:B------:R-:W-:-:S00]  /*0ce0*/  NOP ;  /* 0x0000000000007918 */ /* 0x000fc00000000000 */
[----:B------:R-:W-:-:S00]  /*0cf0*/  NOP ;  /* 0x0000000000007918 */ /* 0x000fc00000000000 */
.L_x_6:


//--------------------- .nv.shared.reserved.0     --------------------------
	.section	.nv.shared.reserved.0,"aw",@nobits
	.weak		__nv_reservedSMEM_offset_0_alias
	.size		__nv_reservedSMEM_offset_0_alias, 0, 64
	.other		__nv_reservedSMEM_offset_0_alias,@"STO_CUDA_RESERVED_SHARED STV_DEFAULT"
__nv_reservedSMEM_offset_0_alias:
	.zero		0
	.zero		64


//--------------------- .nv.constant0._Z23sparse_fwd_naive_kerneliiPKfPKiPf --------------------------
	.section	.nv.constant0._Z23sparse_fwd_naive_kerneliiPKfPKiPf,"a",@progbits
	.sectionflags	@""
	.align	4
.nv.constant0._Z23sparse_fwd_naive_kerneliiPKfPKiPf:
	.zero		928


//--------------------- SYMBOLS --------------------------

	.type		.nv.reservedSmem.offset0,@object
	.size		.nv.reservedSmem.offset0,0x4
